//
// Generated by NVIDIA NVVM Compiler
//
// Compiler Build ID: CL-36424714
// Cuda compilation tools, release 13.0, V13.0.88
// Based on NVVM 20.0.0
//

.version 9.0
.target sm_100
.address_size 64

	// .globl	_Z8MyKernelPiS_S_

.visible .entry _Z8MyKernelPiS_S_(
	.param .u64 .ptr .align 1 _Z8MyKernelPiS_S__param_0,
	.param .u64 .ptr .align 1 _Z8MyKernelPiS_S__param_1,
	.param .u64 .ptr .align 1 _Z8MyKernelPiS_S__param_2
)
{
	.reg .b32 	%r<5>;
	.reg .b64 	%rd<11>;

	ld.param.u64 	%rd1, [_Z8MyKernelPiS_S__param_0];
	ld.param.u64 	%rd2, [_Z8MyKernelPiS_S__param_1];
	ld.param.u64 	%rd3, [_Z8MyKernelPiS_S__param_2];
	cvta.to.global.u64 	%rd4, %rd1;
	cvta.to.global.u64 	%rd5, %rd3;
	cvta.to.global.u64 	%rd6, %rd2;
	mov.u32 	%r1, %tid.x;
	mul.wide.u32 	%rd7, %r1, 4;
	add.s64 	%rd8, %rd6, %rd7;
	ld.global.u32 	%r2, [%rd8];
	add.s64 	%rd9, %rd5, %rd7;
	ld.global.u32 	%r3, [%rd9];
	mul.lo.s32 	%r4, %r3, %r2;
	add.s64 	%rd10, %rd4, %rd7;
	st.global.u32 	[%rd10], %r4;
	ret;

}


// ===== COMPILED SASS (sm_100) =====

	.target	sm_100

	.elftype	@"ET_EXEC"


//--------------------- .note.nv.tkinfo           --------------------------
	.section	.note.nv.tkinfo,"",@"SHT_NOTE"
	.sectionflags	@"SHF_NOTE_NV_TKINFO"
	.tkinfo
        /*0018*/ 	.word	0x00000002
        /*0030*/ 	.string	""
        /*0030*/ 	.string	"ptxas"
        /*0030*/ 	.string	"Cuda compilation tools, release 13.0, V13.0.88"
        /*0030*/ 	.string	"Build cuda_13.0.r13.0/compiler.36424714_0"
        /*0030*/ 	.string	"-arch sm_100 -m 64 "



//--------------------- .note.nv.cuinfo           --------------------------
	.section	.note.nv.cuinfo,"",@"SHT_NOTE"
	.sectionflags	@"SHF_NOTE_NV_CUINFO"
        /*0018*/ 	.short	0x0002
        /*001a*/ 	.short	0x0064
        /*001c*/ 	.short	0x0082
	.zero		2


//--------------------- .nv.info                  --------------------------
	.section	.nv.info,"",@"SHT_CUDA_INFO"
	.align	4


	//----- nvinfo : EIATTR_REGCOUNT
	.align		4
        /*0000*/ 	.byte	0x04, 0x2f
        /*0002*/ 	.short	(.L_1 - .L_0)
	.align		4
.L_0:
        /*0004*/ 	.word	index@(_Z8MyKernelPiS_S_)
        /*0008*/ 	.word	0x0000000c


	//----- nvinfo : EIATTR_FRAME_SIZE
	.align		4
.L_1:
        /*000c*/ 	.byte	0x04, 0x11
        /*000e*/ 	.short	(.L_3 - .L_2)
	.align		4
.L_2:
        /*0010*/ 	.word	index@(_Z8MyKernelPiS_S_)
        /*0014*/ 	.word	0x00000000


	//----- nvinfo : EIATTR_MIN_STACK_SIZE
	.align		4
.L_3:
        /*0018*/ 	.byte	0x04, 0x12
        /*001a*/ 	.short	(.L_5 - .L_4)
	.align		4
.L_4:
        /*001c*/ 	.word	index@(_Z8MyKernelPiS_S_)
        /*0020*/ 	.word	0x00000000
.L_5:


//--------------------- .nv.compat                --------------------------
	.section	.nv.compat,"",@"SHT_CUDA_COMPAT_INFO"
	.align	4
        /*0000*/ 	.byte	0x02, 0x09, 0x00, 0x00, 0x02, 0x02, 0x01, 0x00, 0x02, 0x05, 0x05, 0x00, 0x03, 0x07, 0x01, 0x01
        /*0010*/ 	.byte	0x02, 0x03, 0x00, 0x00, 0x02, 0x06, 0x01, 0x00, 0x04, 0x0b, 0x08, 0x00, 0x09, 0x00, 0x00, 0x00
        /*0020*/ 	.byte	0x00, 0x00, 0x00, 0x00


//--------------------- .nv.info._Z8MyKernelPiS_S_ --------------------------
	.section	.nv.info._Z8MyKernelPiS_S_,"",@"SHT_CUDA_INFO"
	.sectionflags	@""
	.align	4


	//----- nvinfo : EIATTR_CUDA_API_VERSION
	.align		4
        /*0000*/ 	.byte	0x04, 0x37
        /*0002*/ 	.short	(.L_7 - .L_6)
.L_6:
        /*0004*/ 	.word	0x00000082


	//----- nvinfo : EIATTR_KPARAM_INFO
	.align		4
.L_7:
        /*0008*/ 	.byte	0x04, 0x17
        /*000a*/ 	.short	(.L_9 - .L_8)
.L_8:
        /*000c*/ 	.word	0x00000000
        /*0010*/ 	.short	0x0002
        /*0012*/ 	.short	0x0010
        /*0014*/ 	.byte	0x00, 0xf5, 0x21, 0x00


	//----- nvinfo : EIATTR_KPARAM_INFO
	.align		4
.L_9:
        /*0018*/ 	.byte	0x04, 0x17
        /*001a*/ 	.short	(.L_11 - .L_10)
.L_10:
        /*001c*/ 	.word	0x00000000
        /*0020*/ 	.short	0x0001
        /*0022*/ 	.short	0x0008
        /*0024*/ 	.byte	0x00, 0xf5, 0x21, 0x00


	//----- nvinfo : EIATTR_KPARAM_INFO
	.align		4
.L_11:
        /*0028*/ 	.byte	0x04, 0x17
        /*002a*/ 	.short	(.L_13 - .L_12)
.L_12:
        /*002c*/ 	.word	0x00000000
        /*0030*/ 	.short	0x0000
        /*0032*/ 	.short	0x0000
        /*0034*/ 	.byte	0x00, 0xf5, 0x21, 0x00


	//----- nvinfo : EIATTR_SPARSE_MMA_MASK
	.align		4
.L_13:
        /*0038*/ 	.byte	0x03, 0x50
        /*003a*/ 	.short	0x0000


	//----- nvinfo : EIATTR_MAXREG_COUNT
	.align		4
        /*003c*/ 	.byte	0x03, 0x1b
        /*003e*/ 	.short	0x00ff


	//----- nvinfo : EIATTR_MERCURY_ISA_VERSION
	.align		4
        /*0040*/ 	.byte	0x03, 0x5f
        /*0042*/ 	.short	0x0101


	//----- nvinfo : EIATTR_VRC_CTA_INIT_COUNT
	.align		4
        /*0044*/ 	.byte	0x02, 0x4a
	.zero		1
	.zero		1


	//----- nvinfo : EIATTR_EXIT_INSTR_OFFSETS
	.align		4
        /*0048*/ 	.byte	0x04, 0x1c
        /*004a*/ 	.short	(.L_15 - .L_14)


	//   ....[0]....
.L_14:
        /*004c*/ 	.word	0x000000d0


	//----- nvinfo : EIATTR_CBANK_PARAM_SIZE
	.align		4
.L_15:
        /*0050*/ 	.byte	0x03, 0x19
        /*0052*/ 	.short	0x0018


	//----- nvinfo : EIATTR_PARAM_CBANK
	.align		4
        /*0054*/ 	.byte	0x04, 0x0a
        /*0056*/ 	.short	(.L_17 - .L_16)
	.align		4
.L_16:
        /*0058*/ 	.word	index@(.nv.constant0._Z8MyKernelPiS_S_)
        /*005c*/ 	.short	0x0380
        /*005e*/ 	.short	0x0018


	//----- nvinfo : EIATTR_SW_WAR
	.align		4
.L_17:
        /*0060*/ 	.byte	0x04, 0x36
        /*0062*/ 	.short	(.L_19 - .L_18)
.L_18:
        /*0064*/ 	.word	0x00000008
.L_19:


//--------------------- .nv.callgraph             --------------------------
	.section	.nv.callgraph,"",@"SHT_CUDA_CALLGRAPH"
	.align	4
	.sectionentsize	8
	.align		4
        /*0000*/ 	.word	0x00000000
	.align		4
        /*0004*/ 	.word	0xffffffff
	.align		4
        /*0008*/ 	.word	0x00000000
	.align		4
        /*000c*/ 	.word	0xfffffffe
	.align		4
        /*0010*/ 	.word	0x00000000
	.align		4
        /*0014*/ 	.word	0xfffffffd
	.align		4
        /*0018*/ 	.word	0x00000000
	.align		4
        /*001c*/ 	.word	0xfffffffc


//--------------------- .text._Z8MyKernelPiS_S_   --------------------------
	.section	.text._Z8MyKernelPiS_S_,"ax",@progbits
	.align	128
        .global         _Z8MyKernelPiS_S_
        .type           _Z8MyKernelPiS_S_,@function
        .size           _Z8MyKernelPiS_S_,(.L_x_1 - _Z8MyKernelPiS_S_)
        .other          _Z8MyKernelPiS_S_,@"STO_CUDA_ENTRY STV_DEFAULT"
_Z8MyKernelPiS_S_:
.text._Z8MyKernelPiS_S_:
[----:B------:R-:W-:Y:S01]  /*0000*/  LDC R1, c[0x0][0x37c] ;  /* 0x0000df00ff017b82 */ /* 0x000fe20000000800 */
[----:B------:R-:W0:Y:S07]  /*0010*/  S2R R9, SR_TID.X ;  /* 0x0000000000097919 */ /* 0x000e2e0000002100 */
[----:B------:R-:W0:Y:S01]  /*0020*/  LDC.64 R2, c[0x0][0x388] ;  /* 0x0000e200ff027b82 */ /* 0x000e220000000a00 */
[----:B------:R-:W1:Y:S07]  /*0030*/  LDCU.64 UR4, c[0x0][0x358] ;  /* 0x00006b00ff0477ac */ /* 0x000e6e0008000a00 */
[----:B------:R-:W2:Y:S08]  /*0040*/  LDC.64 R4, c[0x0][0x390] ;  /* 0x0000e400ff047b82 */ /* 0x000eb00000000a00 */
[----:B------:R-:W3:Y:S01]  /*0050*/  LDC.64 R6, c[0x0][0x380] ;  /* 0x0000e000ff067b82 */ /* 0x000ee20000000a00 */
[----:B0-----:R-:W-:-:S04]  /*0060*/  IMAD.WIDE.U32 R2, R9, 0x4, R2 ;  /* 0x0000000409027825 */ /* 0x001fc800078e0002 */
[C---:B--2---:R-:W-:Y:S02]  /*0070*/  IMAD.WIDE.U32 R4, R9.reuse, 0x4, R4 ;  /* 0x0000000409047825 */ /* 0x044fe400078e0004 */
[----:B-1----:R-:W2:Y:S04]  /*0080*/  LDG.E R2, desc[UR4][R2.64] ;  /* 0x0000000402027981 */ /* 0x002ea8000c1e1900 */
[----:B------:R-:W2:Y:S01]  /*0090*/  LDG.E R5, desc[UR4][R4.64] ;  /* 0x0000000404057981 */ /* 0x000ea2000c1e1900 */
[----:B---3--:R-:W-:-:S04]  /*00a0*/  IMAD.WIDE.U32 R6, R9, 0x4, R6 ;  /* 0x0000000409067825 */ /* 0x008fc800078e0006 */
[----:B--2---:R-:W-:-:S05]  /*00b0*/  IMAD R9, R2, R5, RZ ;  /* 0x0000000502097224 */ /* 0x004fca00078e02ff */
[----:B------:R-:W-:Y:S01]  /*00c0*/  STG.E desc[UR4][R6.64], R9 ;  /* 0x0000000906007986 */ /* 0x000fe2000c101904 */
[----:B------:R-:W-:Y:S05]  /*00d0*/  EXIT ;  /* 0x000000000000794d */ /* 0x000fea0003800000 */
.L_x_0:
[----:B------:R-:W-:-:S00]  /*00e0*/  BRA `(.L_x_0) ;  /* 0xfffffffc00fc7947 */ /* 0x000fc0000383ffff */
[----:B------:R-:W-:-:S00]  /*00f0*/  NOP ;  /* 0x0000000000007918 */ /* 0x000fc00000000000 */
        /* <DEDUP_REMOVED lines=8> */
.L_x_1:


//--------------------- .nv.shared.reserved.0     --------------------------
	.section	.nv.shared.reserved.0,"aw",@nobits
	.weak		__nv_reservedSMEM_offset_0_alias
	.size		__nv_reservedSMEM_offset_0_alias, 0, 64
	.other		__nv_reservedSMEM_offset_0_alias,@"STO_CUDA_RESERVED_SHARED STV_DEFAULT"
__nv_reservedSMEM_offset_0_alias:
	.zero		0
	.zero		64


//--------------------- .nv.constant0._Z8MyKernelPiS_S_ --------------------------
	.section	.nv.constant0._Z8MyKernelPiS_S_,"a",@progbits
	.sectionflags	@""
	.align	4
.nv.constant0._Z8MyKernelPiS_S_:
	.zero		920


//--------------------- SYMBOLS --------------------------

	.type		.nv.reservedSmem.offset0,@object
	.size		.nv.reservedSmem.offset0,0x4
